	.headerflags	@"EF_CUDA_TEXMODE_UNIFIED EF_CUDA_64BIT_ADDRESS EF_CUDA_ACCELERATORS EF_CUDA_SM90 EF_CUDA_VIRTUAL_SM(EF_CUDA_SM90)"
	.elftype	@"ET_EXEC"


//--------------------- .nv.info                  --------------------------
	.section	.nv.info,"",@"SHT_CUDA_INFO"
	.align	4


	//----- nvinfo : EIATTR_REGCOUNT
	.align		4
        /*0000*/ 	.byte	0x04, 0x2f
        /*0002*/ 	.short	(.L_1 - .L_0)
	.align		4
.L_0:
        /*0004*/ 	.word	index@(triton_poi_fused__to_copy_arange_clamp_mul_sub_21)
        /*0008*/ 	.word	0x0000000c


	//----- nvinfo : EIATTR_MIN_STACK_SIZE
	.align		4
.L_1:
        /*000c*/ 	.byte	0x04, 0x12
        /*000e*/ 	.short	(.L_3 - .L_2)
	.align		4
.L_2:
        /*0010*/ 	.word	index@(triton_poi_fused__to_copy_arange_clamp_mul_sub_21)
        /*0014*/ 	.word	0x00000000


	//----- nvinfo : EIATTR_FRAME_SIZE
	.align		4
.L_3:
        /*0018*/ 	.byte	0x04, 0x11
        /*001a*/ 	.short	(.L_5 - .L_4)
	.align		4
.L_4:
        /*001c*/ 	.word	index@(triton_poi_fused__to_copy_arange_clamp_mul_sub_21)
        /*0020*/ 	.word	0x00000000


	//----- nvinfo : EIATTR_MIN_STACK_SIZE
	.align		4
.L_5:
        /*0024*/ 	.byte	0x04, 0x12
        /*0026*/ 	.short	(.L_7 - .L_6)
	.align		4
.L_6:
        /*0028*/ 	.word	index@(triton_poi_fused__to_copy_arange_clamp_mul_sub_21)
        /*002c*/ 	.word	0x00000000
.L_7:


//--------------------- .nv.info.triton_poi_fused__to_copy_arange_clamp_mul_sub_21 --------------------------
	.section	.nv.info.triton_poi_fused__to_copy_arange_clamp_mul_sub_21,"",@"SHT_CUDA_INFO"
	.sectionflags	@""
	.align	4


	//----- nvinfo : EIATTR_CUDA_API_VERSION
	.align		4
        /*0000*/ 	.byte	0x04, 0x37
        /*0002*/ 	.short	(.L_9 - .L_8)
.L_8:
        /*0004*/ 	.word	0x0000007c


	//----- nvinfo : EIATTR_KPARAM_INFO
	.align		4
.L_9:
        /*0008*/ 	.byte	0x04, 0x17
        /*000a*/ 	.short	(.L_11 - .L_10)
.L_10:
        /*000c*/ 	.word	0x00000000
        /*0010*/ 	.short	0x0001
        /*0012*/ 	.short	0x0008
        /*0014*/ 	.byte	0x00, 0xf0, 0x11, 0x00


	//----- nvinfo : EIATTR_KPARAM_INFO
	.align		4
.L_11:
        /*0018*/ 	.byte	0x04, 0x17
        /*001a*/ 	.short	(.L_13 - .L_12)
.L_12:
        /*001c*/ 	.word	0x00000000
        /*0020*/ 	.short	0x0000
        /*0022*/ 	.short	0x0000
        /*0024*/ 	.byte	0x00, 0xf4, 0x21, 0x00


	//----- nvinfo : EIATTR_SPARSE_MMA_MASK
	.align		4
.L_13:
        /*0028*/ 	.byte	0x03, 0x50
        /*002a*/ 	.short	0x0000


	//----- nvinfo : EIATTR_MAXREG_COUNT
	.align		4
        /*002c*/ 	.byte	0x03, 0x1b
        /*002e*/ 	.short	0x00ff


	//----- nvinfo : EIATTR_EXIT_INSTR_OFFSETS
	.align		4
        /*0030*/ 	.byte	0x04, 0x1c
        /*0032*/ 	.short	(.L_15 - .L_14)


	//   ....[0]....
.L_14:
        /*0034*/ 	.word	0x00000160


	//   ....[1]....
        /*0038*/ 	.word	0x00000190


	//----- nvinfo : EIATTR_REQNTID
	.align		4
.L_15:
        /*003c*/ 	.byte	0x04, 0x10
        /*003e*/ 	.short	(.L_17 - .L_16)
.L_16:
        /*0040*/ 	.word	0x00000020
        /*0044*/ 	.word	0x00000001
        /*0048*/ 	.word	0x00000001


	//----- nvinfo : EIATTR_CBANK_PARAM_SIZE
	.align		4
.L_17:
        /*004c*/ 	.byte	0x03, 0x19
        /*004e*/ 	.short	0x000c


	//----- nvinfo : EIATTR_PARAM_CBANK
	.align		4
        /*0050*/ 	.byte	0x04, 0x0a
        /*0052*/ 	.short	(.L_19 - .L_18)
	.align		4
.L_18:
        /*0054*/ 	.word	index@(.nv.constant0.triton_poi_fused__to_copy_arange_clamp_mul_sub_21)
        /*0058*/ 	.short	0x0210
        /*005a*/ 	.short	0x000c


	//----- nvinfo : EIATTR_SW_WAR
	.align		4
.L_19:
        /*005c*/ 	.byte	0x04, 0x36
        /*005e*/ 	.short	(.L_21 - .L_20)
.L_20:
        /*0060*/ 	.word	0x00000008
.L_21:


//--------------------- .nv.callgraph             --------------------------
	.section	.nv.callgraph,"",@"SHT_CUDA_CALLGRAPH"
	.align	4
	.sectionentsize	8
	.align		4
        /*0000*/ 	.word	0x00000000
	.align		4
        /*0004*/ 	.word	0xffffffff
	.align		4
        /*0008*/ 	.word	0x00000000
	.align		4
        /*000c*/ 	.word	0xfffffffe
	.align		4
        /*0010*/ 	.word	0x00000000
	.align		4
        /*0014*/ 	.word	0xfffffffd
	.align		4
        /*0018*/ 	.word	0x00000000
	.align		4
        /*001c*/ 	.word	0xfffffffc


//--------------------- .text.triton_poi_fused__to_copy_arange_clamp_mul_sub_21 --------------------------
	.section	.text.triton_poi_fused__to_copy_arange_clamp_mul_sub_21,"ax",@progbits
	.align	128
        .global         triton_poi_fused__to_copy_arange_clamp_mul_sub_21
        .type           triton_poi_fused__to_copy_arange_clamp_mul_sub_21,@function
        .size           triton_poi_fused__to_copy_arange_clamp_mul_sub_21,(.L_x_1 - triton_poi_fused__to_copy_arange_clamp_mul_sub_21)
        .other          triton_poi_fused__to_copy_arange_clamp_mul_sub_21,@"STO_CUDA_ENTRY STV_DEFAULT"
triton_poi_fused__to_copy_arange_clamp_mul_sub_21:
.text.triton_poi_fused__to_copy_arange_clamp_mul_sub_21:
[----:B------:R-:W0:Y:S02]  /*0000*/  LDC R1, c[0x0][0x28] ;  /* 0x00000a00ff017b82 */ /* 0x000e240000000800 */
[----:B------:R-:W1:Y:S01]  /*0010*/  S2R R0, SR_TID.X ;  /* 0x0000000000007919 */ /* 0x000e620000002100 */
[----:B------:R-:W2:Y:S01]  /*0020*/  S2R R5, SR_CTAID.X ;  /* 0x0000000000057919 */ /* 0x000ea20000002500 */
[----:B-1----:R-:W-:-:S05]  /*0030*/  IMAD.SHL.U32 R0, R0, 0x2, RZ ;  /* 0x0000000200007824 */ /* 0x002fca00078e00ff */
[----:B------:R-:W-:-:S05]  /*0040*/  LOP3.LUT R0, R0, 0x3e, RZ, 0xc0, !PT ;  /* 0x0000003e00007812 */ /* 0x000fca00078ec0ff */
[----:B--2---:R-:W-:-:S04]  /*0050*/  IMAD R5, R5, 0x40, R0 ;  /* 0x0000004005057824 */ /* 0x004fc800078e0200 */
[C---:B------:R-:W-:Y:S01]  /*0060*/  VIADD R0, R5.reuse, 0x1 ;  /* 0x0000000105007836 */ /* 0x040fe20000000000 */
[----:B------:R-:W-:Y:S02]  /*0070*/  I2FP.F32.S32 R2, R5 ;  /* 0x0000000500027245 */ /* 0x000fe40000201400 */
[----:B------:R-:W-:Y:S02]  /*0080*/  ISETP.GE.AND P0, PT, R5, 0x40, PT ;  /* 0x000000400500780c */ /* 0x000fe40003f06270 */
[----:B------:R-:W-:Y:S01]  /*0090*/  I2FP.F32.S32 R0, R0 ;  /* 0x0000000000007245 */ /* 0x000fe20000201400 */
[----:B------:R-:W-:-:S04]  /*00a0*/  FMUL R2, R2, 0.4920634925365447998 ;  /* 0x3efbefbf02027820 */ /* 0x000fc80000400000 */
[----:B------:R-:W-:Y:S01]  /*00b0*/  FMUL R0, R0, 0.4920634925365447998 ;  /* 0x3efbefbf00007820 */ /* 0x000fe20000400000 */
[----:B------:R-:W-:Y:S02]  /*00c0*/  FMNMX R4, RZ, R2, !PT ;  /* 0x00000002ff047209 */ /* 0x000fe40007800000 */
[----:B------:R-:W1:Y:S02]  /*00d0*/  LDC.64 R2, c[0x0][0x210] ;  /* 0x00008400ff027b82 */ /* 0x000e640000000a00 */
[----:B------:R-:W-:Y:S01]  /*00e0*/  FMNMX R0, RZ, R0, !PT ;  /* 0x00000000ff007209 */ /* 0x000fe20007800000 */
[----:B------:R-:W2:Y:S08]  /*00f0*/  F2I.TRUNC.NTZ R6, R4 ;  /* 0x0000000400067305 */ /* 0x000eb0000020f100 */
[----:B------:R-:W3:Y:S01]  /*0100*/  F2I.TRUNC.NTZ R7, R0 ;  /* 0x0000000000077305 */ /* 0x000ee2000020f100 */
[----:B--2---:R-:W-:-:S05]  /*0110*/  I2FP.F32.S32 R9, R6 ;  /* 0x0000000600097245 */ /* 0x004fca0000201400 */
[----:B------:R-:W-:Y:S01]  /*0120*/  FADD.SAT R6, R4, -R9 ;  /* 0x8000000904067221 */ /* 0x000fe20000002000 */
[----:B-1----:R-:W-:Y:S01]  /*0130*/  IMAD.WIDE R2, R5, 0x4, R2 ;  /* 0x0000000405027825 */ /* 0x002fe200078e0202 */
[----:B---3--:R-:W-:-:S05]  /*0140*/  I2FP.F32.S32 R7, R7 ;  /* 0x0000000700077245 */ /* 0x008fca0000201400 */
[----:B------:R-:W-:Y:S01]  /*0150*/  FADD.SAT R7, R0, -R7 ;  /* 0x8000000700077221 */ /* 0x000fe20000002000 */
[----:B------:R-:W-:Y:S06]  /*0160*/  @P0 EXIT ;  /* 0x000000000000094d */ /* 0x000fec0003800000 */
[----:B------:R-:W-:Y:S02]  /*0170*/  ULDC.64 UR4, c[0x0][0x208] ;  /* 0x0000820000047ab9 */ /* 0x000fe40000000a00 */
[----:B------:R-:W-:Y:S01]  /*0180*/  STG.E.64 desc[UR4][R2.64], R6 ;  /* 0x0000000602007986 */ /* 0x000fe2000c101b04 */
[----:B------:R-:W-:Y:S05]  /*0190*/  EXIT ;  /* 0x000000000000794d */ /* 0x000fea0003800000 */
.L_x_0:
[----:B------:R-:W-:-:S00]  /*01a0*/  BRA `(.L_x_0) ;  /* 0xfffffffc00fc7947 */ /* 0x000fc0000383ffff */
[----:B------:R-:W-:-:S00]  /*01b0*/  NOP ;  /* 0x0000000000007918 */ /* 0x000fc00000000000 */
        /* <DEDUP_REMOVED lines=12> */
.L_x_1:


//--------------------- .nv.constant0.triton_poi_fused__to_copy_arange_clamp_mul_sub_21 --------------------------
	.section	.nv.constant0.triton_poi_fused__to_copy_arange_clamp_mul_sub_21,"a",@progbits
	.sectionflags	@""
	.align	4
.nv.constant0.triton_poi_fused__to_copy_arange_clamp_mul_sub_21:
	.zero		540
